//
// Generated by NVIDIA NVVM Compiler
//
// Compiler Build ID: CL-36424714
// Cuda compilation tools, release 13.0, V13.0.88
// Based on NVVM 20.0.0
//

.version 9.0
.target sm_100
.address_size 64

	// .globl	_Z8spmv_csrPiS_PfS0_S0_i

.visible .entry _Z8spmv_csrPiS_PfS0_S0_i(
	.param .u64 .ptr .align 1 _Z8spmv_csrPiS_PfS0_S0_i_param_0,
	.param .u64 .ptr .align 1 _Z8spmv_csrPiS_PfS0_S0_i_param_1,
	.param .u64 .ptr .align 1 _Z8spmv_csrPiS_PfS0_S0_i_param_2,
	.param .u64 .ptr .align 1 _Z8spmv_csrPiS_PfS0_S0_i_param_3,
	.param .u64 .ptr .align 1 _Z8spmv_csrPiS_PfS0_S0_i_param_4,
	.param .u32 _Z8spmv_csrPiS_PfS0_S0_i_param_5
)
{
	.reg .pred 	%p<11>;
	.reg .b32 	%r<65>;
	.reg .b32 	%f<114>;
	.reg .b64 	%rd<87>;

	ld.param.u64 	%rd6, [_Z8spmv_csrPiS_PfS0_S0_i_param_0];
	ld.param.u64 	%rd8, [_Z8spmv_csrPiS_PfS0_S0_i_param_1];
	ld.param.u64 	%rd9, [_Z8spmv_csrPiS_PfS0_S0_i_param_2];
	ld.param.u64 	%rd10, [_Z8spmv_csrPiS_PfS0_S0_i_param_3];
	ld.param.u64 	%rd7, [_Z8spmv_csrPiS_PfS0_S0_i_param_4];
	ld.param.u32 	%r23, [_Z8spmv_csrPiS_PfS0_S0_i_param_5];
	cvta.to.global.u64 	%rd1, %rd10;
	cvta.to.global.u64 	%rd2, %rd8;
	cvta.to.global.u64 	%rd3, %rd9;
	mov.u32 	%r24, %ctaid.x;
	mov.u32 	%r25, %ntid.x;
	mov.u32 	%r26, %tid.x;
	mad.lo.s32 	%r1, %r24, %r25, %r26;
	setp.ge.s32 	%p1, %r1, %r23;
	@%p1 bra 	$L__BB0_15;
	cvta.to.global.u64 	%rd11, %rd6;
	mul.wide.s32 	%rd12, %r1, 4;
	add.s64 	%rd13, %rd11, %rd12;
	ld.global.u32 	%r60, [%rd13];
	ld.global.u32 	%r3, [%rd13+4];
	setp.ge.s32 	%p2, %r60, %r3;
	mov.f32 	%f113, 0f00000000;
	@%p2 bra 	$L__BB0_14;
	sub.s32 	%r4, %r3, %r60;
	and.b32  	%r5, %r4, 15;
	sub.s32 	%r27, %r60, %r3;
	setp.gt.u32 	%p3, %r27, -16;
	mov.f32 	%f113, 0f00000000;
	@%p3 bra 	$L__BB0_5;
	and.b32  	%r28, %r4, -16;
	neg.s32 	%r58, %r28;
	add.s64 	%rd4, %rd3, 32;
	add.s64 	%rd5, %rd2, 32;
	mov.f32 	%f113, 0f00000000;
$L__BB0_4:
	.pragma "nounroll";
	mul.wide.s32 	%rd14, %r60, 4;
	add.s64 	%rd15, %rd4, %rd14;
	add.s64 	%rd16, %rd5, %rd14;
	ld.global.f32 	%f18, [%rd15+-32];
	ld.global.u32 	%r29, [%rd16+-32];
	mul.wide.s32 	%rd17, %r29, 4;
	add.s64 	%rd18, %rd1, %rd17;
	ld.global.f32 	%f19, [%rd18];
	fma.rn.f32 	%f20, %f18, %f19, %f113;
	ld.global.f32 	%f21, [%rd15+-28];
	ld.global.u32 	%r30, [%rd16+-28];
	mul.wide.s32 	%rd19, %r30, 4;
	add.s64 	%rd20, %rd1, %rd19;
	ld.global.f32 	%f22, [%rd20];
	fma.rn.f32 	%f23, %f21, %f22, %f20;
	ld.global.f32 	%f24, [%rd15+-24];
	ld.global.u32 	%r31, [%rd16+-24];
	mul.wide.s32 	%rd21, %r31, 4;
	add.s64 	%rd22, %rd1, %rd21;
	ld.global.f32 	%f25, [%rd22];
	fma.rn.f32 	%f26, %f24, %f25, %f23;
	ld.global.f32 	%f27, [%rd15+-20];
	ld.global.u32 	%r32, [%rd16+-20];
	mul.wide.s32 	%rd23, %r32, 4;
	add.s64 	%rd24, %rd1, %rd23;
	ld.global.f32 	%f28, [%rd24];
	fma.rn.f32 	%f29, %f27, %f28, %f26;
	ld.global.f32 	%f30, [%rd15+-16];
	ld.global.u32 	%r33, [%rd16+-16];
	mul.wide.s32 	%rd25, %r33, 4;
	add.s64 	%rd26, %rd1, %rd25;
	ld.global.f32 	%f31, [%rd26];
	fma.rn.f32 	%f32, %f30, %f31, %f29;
	ld.global.f32 	%f33, [%rd15+-12];
	ld.global.u32 	%r34, [%rd16+-12];
	mul.wide.s32 	%rd27, %r34, 4;
	add.s64 	%rd28, %rd1, %rd27;
	ld.global.f32 	%f34, [%rd28];
	fma.rn.f32 	%f35, %f33, %f34, %f32;
	ld.global.f32 	%f36, [%rd15+-8];
	ld.global.u32 	%r35, [%rd16+-8];
	mul.wide.s32 	%rd29, %r35, 4;
	add.s64 	%rd30, %rd1, %rd29;
	ld.global.f32 	%f37, [%rd30];
	fma.rn.f32 	%f38, %f36, %f37, %f35;
	ld.global.f32 	%f39, [%rd15+-4];
	ld.global.u32 	%r36, [%rd16+-4];
	mul.wide.s32 	%rd31, %r36, 4;
	add.s64 	%rd32, %rd1, %rd31;
	ld.global.f32 	%f40, [%rd32];
	fma.rn.f32 	%f41, %f39, %f40, %f38;
	ld.global.f32 	%f42, [%rd15];
	ld.global.u32 	%r37, [%rd16];
	mul.wide.s32 	%rd33, %r37, 4;
	add.s64 	%rd34, %rd1, %rd33;
	ld.global.f32 	%f43, [%rd34];
	fma.rn.f32 	%f44, %f42, %f43, %f41;
	ld.global.f32 	%f45, [%rd15+4];
	ld.global.u32 	%r38, [%rd16+4];
	mul.wide.s32 	%rd35, %r38, 4;
	add.s64 	%rd36, %rd1, %rd35;
	ld.global.f32 	%f46, [%rd36];
	fma.rn.f32 	%f47, %f45, %f46, %f44;
	ld.global.f32 	%f48, [%rd15+8];
	ld.global.u32 	%r39, [%rd16+8];
	mul.wide.s32 	%rd37, %r39, 4;
	add.s64 	%rd38, %rd1, %rd37;
	ld.global.f32 	%f49, [%rd38];
	fma.rn.f32 	%f50, %f48, %f49, %f47;
	ld.global.f32 	%f51, [%rd15+12];
	ld.global.u32 	%r40, [%rd16+12];
	mul.wide.s32 	%rd39, %r40, 4;
	add.s64 	%rd40, %rd1, %rd39;
	ld.global.f32 	%f52, [%rd40];
	fma.rn.f32 	%f53, %f51, %f52, %f50;
	ld.global.f32 	%f54, [%rd15+16];
	ld.global.u32 	%r41, [%rd16+16];
	mul.wide.s32 	%rd41, %r41, 4;
	add.s64 	%rd42, %rd1, %rd41;
	ld.global.f32 	%f55, [%rd42];
	fma.rn.f32 	%f56, %f54, %f55, %f53;
	ld.global.f32 	%f57, [%rd15+20];
	ld.global.u32 	%r42, [%rd16+20];
	mul.wide.s32 	%rd43, %r42, 4;
	add.s64 	%rd44, %rd1, %rd43;
	ld.global.f32 	%f58, [%rd44];
	fma.rn.f32 	%f59, %f57, %f58, %f56;
	ld.global.f32 	%f60, [%rd15+24];
	ld.global.u32 	%r43, [%rd16+24];
	mul.wide.s32 	%rd45, %r43, 4;
	add.s64 	%rd46, %rd1, %rd45;
	ld.global.f32 	%f61, [%rd46];
	fma.rn.f32 	%f62, %f60, %f61, %f59;
	ld.global.f32 	%f63, [%rd15+28];
	ld.global.u32 	%r44, [%rd16+28];
	mul.wide.s32 	%rd47, %r44, 4;
	add.s64 	%rd48, %rd1, %rd47;
	ld.global.f32 	%f64, [%rd48];
	fma.rn.f32 	%f113, %f63, %f64, %f62;
	add.s32 	%r60, %r60, 16;
	add.s32 	%r58, %r58, 16;
	setp.ne.s32 	%p4, %r58, 0;
	@%p4 bra 	$L__BB0_4;
$L__BB0_5:
	setp.eq.s32 	%p5, %r5, 0;
	@%p5 bra 	$L__BB0_14;
	and.b32  	%r12, %r4, 7;
	setp.lt.u32 	%p6, %r5, 8;
	@%p6 bra 	$L__BB0_8;
	mul.wide.s32 	%rd49, %r60, 4;
	add.s64 	%rd50, %rd3, %rd49;
	ld.global.f32 	%f66, [%rd50];
	add.s64 	%rd51, %rd2, %rd49;
	ld.global.u32 	%r45, [%rd51];
	mul.wide.s32 	%rd52, %r45, 4;
	add.s64 	%rd53, %rd1, %rd52;
	ld.global.f32 	%f67, [%rd53];
	fma.rn.f32 	%f68, %f66, %f67, %f113;
	ld.global.f32 	%f69, [%rd50+4];
	ld.global.u32 	%r46, [%rd51+4];
	mul.wide.s32 	%rd54, %r46, 4;
	add.s64 	%rd55, %rd1, %rd54;
	ld.global.f32 	%f70, [%rd55];
	fma.rn.f32 	%f71, %f69, %f70, %f68;
	ld.global.f32 	%f72, [%rd50+8];
	ld.global.u32 	%r47, [%rd51+8];
	mul.wide.s32 	%rd56, %r47, 4;
	add.s64 	%rd57, %rd1, %rd56;
	ld.global.f32 	%f73, [%rd57];
	fma.rn.f32 	%f74, %f72, %f73, %f71;
	ld.global.f32 	%f75, [%rd50+12];
	ld.global.u32 	%r48, [%rd51+12];
	mul.wide.s32 	%rd58, %r48, 4;
	add.s64 	%rd59, %rd1, %rd58;
	ld.global.f32 	%f76, [%rd59];
	fma.rn.f32 	%f77, %f75, %f76, %f74;
	ld.global.f32 	%f78, [%rd50+16];
	ld.global.u32 	%r49, [%rd51+16];
	mul.wide.s32 	%rd60, %r49, 4;
	add.s64 	%rd61, %rd1, %rd60;
	ld.global.f32 	%f79, [%rd61];
	fma.rn.f32 	%f80, %f78, %f79, %f77;
	ld.global.f32 	%f81, [%rd50+20];
	ld.global.u32 	%r50, [%rd51+20];
	mul.wide.s32 	%rd62, %r50, 4;
	add.s64 	%rd63, %rd1, %rd62;
	ld.global.f32 	%f82, [%rd63];
	fma.rn.f32 	%f83, %f81, %f82, %f80;
	ld.global.f32 	%f84, [%rd50+24];
	ld.global.u32 	%r51, [%rd51+24];
	mul.wide.s32 	%rd64, %r51, 4;
	add.s64 	%rd65, %rd1, %rd64;
	ld.global.f32 	%f85, [%rd65];
	fma.rn.f32 	%f86, %f84, %f85, %f83;
	ld.global.f32 	%f87, [%rd50+28];
	ld.global.u32 	%r52, [%rd51+28];
	mul.wide.s32 	%rd66, %r52, 4;
	add.s64 	%rd67, %rd1, %rd66;
	ld.global.f32 	%f88, [%rd67];
	fma.rn.f32 	%f113, %f87, %f88, %f86;
	add.s32 	%r60, %r60, 8;
$L__BB0_8:
	setp.eq.s32 	%p7, %r12, 0;
	@%p7 bra 	$L__BB0_14;
	and.b32  	%r15, %r4, 3;
	setp.lt.u32 	%p8, %r12, 4;
	@%p8 bra 	$L__BB0_11;
	mul.wide.s32 	%rd68, %r60, 4;
	add.s64 	%rd69, %rd3, %rd68;
	ld.global.f32 	%f90, [%rd69];
	add.s64 	%rd70, %rd2, %rd68;
	ld.global.u32 	%r53, [%rd70];
	mul.wide.s32 	%rd71, %r53, 4;
	add.s64 	%rd72, %rd1, %rd71;
	ld.global.f32 	%f91, [%rd72];
	fma.rn.f32 	%f92, %f90, %f91, %f113;
	ld.global.f32 	%f93, [%rd69+4];
	ld.global.u32 	%r54, [%rd70+4];
	mul.wide.s32 	%rd73, %r54, 4;
	add.s64 	%rd74, %rd1, %rd73;
	ld.global.f32 	%f94, [%rd74];
	fma.rn.f32 	%f95, %f93, %f94, %f92;
	ld.global.f32 	%f96, [%rd69+8];
	ld.global.u32 	%r55, [%rd70+8];
	mul.wide.s32 	%rd75, %r55, 4;
	add.s64 	%rd76, %rd1, %rd75;
	ld.global.f32 	%f97, [%rd76];
	fma.rn.f32 	%f98, %f96, %f97, %f95;
	ld.global.f32 	%f99, [%rd69+12];
	ld.global.u32 	%r56, [%rd70+12];
	mul.wide.s32 	%rd77, %r56, 4;
	add.s64 	%rd78, %rd1, %rd77;
	ld.global.f32 	%f100, [%rd78];
	fma.rn.f32 	%f113, %f99, %f100, %f98;
	add.s32 	%r60, %r60, 4;
$L__BB0_11:
	setp.eq.s32 	%p9, %r15, 0;
	@%p9 bra 	$L__BB0_14;
	neg.s32 	%r63, %r15;
$L__BB0_13:
	.pragma "nounroll";
	mul.wide.s32 	%rd79, %r60, 4;
	add.s64 	%rd80, %rd2, %rd79;
	add.s64 	%rd81, %rd3, %rd79;
	ld.global.f32 	%f101, [%rd81];
	ld.global.u32 	%r57, [%rd80];
	mul.wide.s32 	%rd82, %r57, 4;
	add.s64 	%rd83, %rd1, %rd82;
	ld.global.f32 	%f102, [%rd83];
	fma.rn.f32 	%f113, %f101, %f102, %f113;
	add.s32 	%r60, %r60, 1;
	add.s32 	%r63, %r63, 1;
	setp.ne.s32 	%p10, %r63, 0;
	@%p10 bra 	$L__BB0_13;
$L__BB0_14:
	cvta.to.global.u64 	%rd84, %rd7;
	add.s64 	%rd86, %rd84, %rd12;
	ld.global.f32 	%f103, [%rd86];
	add.f32 	%f104, %f113, %f103;
	st.global.f32 	[%rd86], %f104;
$L__BB0_15:
	ret;

}


// ===== COMPILED SASS (sm_100) =====

	.target	sm_100

	.elftype	@"ET_EXEC"


//--------------------- .note.nv.tkinfo           --------------------------
	.section	.note.nv.tkinfo,"",@"SHT_NOTE"
	.sectionflags	@"SHF_NOTE_NV_TKINFO"
	.tkinfo
        /*0018*/ 	.word	0x00000002
        /*0030*/ 	.string	""
        /*0030*/ 	.string	"ptxas"
        /*0030*/ 	.string	"Cuda compilation tools, release 13.0, V13.0.88"
        /*0030*/ 	.string	"Build cuda_13.0.r13.0/compiler.36424714_0"
        /*0030*/ 	.string	"-arch sm_100 -m 64 "



//--------------------- .note.nv.cuinfo           --------------------------
	.section	.note.nv.cuinfo,"",@"SHT_NOTE"
	.sectionflags	@"SHF_NOTE_NV_CUINFO"
        /*0018*/ 	.short	0x0002
        /*001a*/ 	.short	0x0064
        /*001c*/ 	.short	0x0082
	.zero		2


//--------------------- .nv.info                  --------------------------
	.section	.nv.info,"",@"SHT_CUDA_INFO"
	.align	4


	//----- nvinfo : EIATTR_REGCOUNT
	.align		4
        /*0000*/ 	.byte	0x04, 0x2f
        /*0002*/ 	.short	(.L_1 - .L_0)
	.align		4
.L_0:
        /*0004*/ 	.word	index@(_Z8spmv_csrPiS_PfS0_S0_i)
        /*0008*/ 	.word	0x00000020


	//----- nvinfo : EIATTR_FRAME_SIZE
	.align		4
.L_1:
        /*000c*/ 	.byte	0x04, 0x11
        /*000e*/ 	.short	(.L_3 - .L_2)
	.align		4
.L_2:
        /*0010*/ 	.word	index@(_Z8spmv_csrPiS_PfS0_S0_i)
        /*0014*/ 	.word	0x00000000


	//----- nvinfo : EIATTR_MIN_STACK_SIZE
	.align		4
.L_3:
        /*0018*/ 	.byte	0x04, 0x12
        /*001a*/ 	.short	(.L_5 - .L_4)
	.align		4
.L_4:
        /*001c*/ 	.word	index@(_Z8spmv_csrPiS_PfS0_S0_i)
        /*0020*/ 	.word	0x00000000
.L_5:


//--------------------- .nv.compat                --------------------------
	.section	.nv.compat,"",@"SHT_CUDA_COMPAT_INFO"
	.align	4
        /*0000*/ 	.byte	0x02, 0x09, 0x00, 0x00, 0x02, 0x02, 0x01, 0x00, 0x02, 0x05, 0x05, 0x00, 0x03, 0x07, 0x01, 0x01
        /*0010*/ 	.byte	0x02, 0x03, 0x00, 0x00, 0x02, 0x06, 0x01, 0x00, 0x04, 0x0b, 0x08, 0x00, 0x09, 0x00, 0x00, 0x00
        /*0020*/ 	.byte	0x00, 0x00, 0x00, 0x00


//--------------------- .nv.info._Z8spmv_csrPiS_PfS0_S0_i --------------------------
	.section	.nv.info._Z8spmv_csrPiS_PfS0_S0_i,"",@"SHT_CUDA_INFO"
	.sectionflags	@""
	.align	4


	//----- nvinfo : EIATTR_CUDA_API_VERSION
	.align		4
        /*0000*/ 	.byte	0x04, 0x37
        /*0002*/ 	.short	(.L_7 - .L_6)
.L_6:
        /*0004*/ 	.word	0x00000082


	//----- nvinfo : EIATTR_KPARAM_INFO
	.align		4
.L_7:
        /*0008*/ 	.byte	0x04, 0x17
        /*000a*/ 	.short	(.L_9 - .L_8)
.L_8:
        /*000c*/ 	.word	0x00000000
        /*0010*/ 	.short	0x0005
        /*0012*/ 	.short	0x0028
        /*0014*/ 	.byte	0x00, 0xf0, 0x11, 0x00


	//----- nvinfo : EIATTR_KPARAM_INFO
	.align		4
.L_9:
        /*0018*/ 	.byte	0x04, 0x17
        /*001a*/ 	.short	(.L_11 - .L_10)
.L_10:
        /*001c*/ 	.word	0x00000000
        /*0020*/ 	.short	0x0004
        /*0022*/ 	.short	0x0020
        /*0024*/ 	.byte	0x00, 0xf5, 0x21, 0x00


	//----- nvinfo : EIATTR_KPARAM_INFO
	.align		4
.L_11:
        /*0028*/ 	.byte	0x04, 0x17
        /*002a*/ 	.short	(.L_13 - .L_12)
.L_12:
        /*002c*/ 	.word	0x00000000
        /*0030*/ 	.short	0x0003
        /*0032*/ 	.short	0x0018
        /*0034*/ 	.byte	0x00, 0xf5, 0x21, 0x00


	//----- nvinfo : EIATTR_KPARAM_INFO
	.align		4
.L_13:
        /*0038*/ 	.byte	0x04, 0x17
        /*003a*/ 	.short	(.L_15 - .L_14)
.L_14:
        /*003c*/ 	.word	0x00000000
        /*0040*/ 	.short	0x0002
        /*0042*/ 	.short	0x0010
        /*0044*/ 	.byte	0x00, 0xf5, 0x21, 0x00


	//----- nvinfo : EIATTR_KPARAM_INFO
	.align		4
.L_15:
        /*0048*/ 	.byte	0x04, 0x17
        /*004a*/ 	.short	(.L_17 - .L_16)
.L_16:
        /*004c*/ 	.word	0x00000000
        /*0050*/ 	.short	0x0001
        /*0052*/ 	.short	0x0008
        /*0054*/ 	.byte	0x00, 0xf5, 0x21, 0x00


	//----- nvinfo : EIATTR_KPARAM_INFO
	.align		4
.L_17:
        /*0058*/ 	.byte	0x04, 0x17
        /*005a*/ 	.short	(.L_19 - .L_18)
.L_18:
        /*005c*/ 	.word	0x00000000
        /*0060*/ 	.short	0x0000
        /*0062*/ 	.short	0x0000
        /*0064*/ 	.byte	0x00, 0xf5, 0x21, 0x00


	//----- nvinfo : EIATTR_SPARSE_MMA_MASK
	.align		4
.L_19:
        /*0068*/ 	.byte	0x03, 0x50
        /*006a*/ 	.short	0x0000


	//----- nvinfo : EIATTR_MAXREG_COUNT
	.align		4
        /*006c*/ 	.byte	0x03, 0x1b
        /*006e*/ 	.short	0x00ff


	//----- nvinfo : EIATTR_MERCURY_ISA_VERSION
	.align		4
        /*0070*/ 	.byte	0x03, 0x5f
        /*0072*/ 	.short	0x0101


	//----- nvinfo : EIATTR_VRC_CTA_INIT_COUNT
	.align		4
        /*0074*/ 	.byte	0x02, 0x4a
	.zero		1
	.zero		1


	//----- nvinfo : EIATTR_EXIT_INSTR_OFFSETS
	.align		4
        /*0078*/ 	.byte	0x04, 0x1c
        /*007a*/ 	.short	(.L_21 - .L_20)


	//   ....[0]....
.L_20:
        /*007c*/ 	.word	0x00000070


	//   ....[1]....
        /*0080*/ 	.word	0x00000e70


	//----- nvinfo : EIATTR_CRS_STACK_SIZE
	.align		4
.L_21:
        /*0084*/ 	.byte	0x04, 0x1e
        /*0086*/ 	.short	(.L_23 - .L_22)
.L_22:
        /*0088*/ 	.word	0x00000000


	//----- nvinfo : EIATTR_CBANK_PARAM_SIZE
	.align		4
.L_23:
        /*008c*/ 	.byte	0x03, 0x19
        /*008e*/ 	.short	0x002c


	//----- nvinfo : EIATTR_PARAM_CBANK
	.align		4
        /*0090*/ 	.byte	0x04, 0x0a
        /*0092*/ 	.short	(.L_25 - .L_24)
	.align		4
.L_24:
        /*0094*/ 	.word	index@(.nv.constant0._Z8spmv_csrPiS_PfS0_S0_i)
        /*0098*/ 	.short	0x0380
        /*009a*/ 	.short	0x002c


	//----- nvinfo : EIATTR_SW_WAR
	.align		4
.L_25:
        /*009c*/ 	.byte	0x04, 0x36
        /*009e*/ 	.short	(.L_27 - .L_26)
.L_26:
        /*00a0*/ 	.word	0x00000008
.L_27:


//--------------------- .nv.callgraph             --------------------------
	.section	.nv.callgraph,"",@"SHT_CUDA_CALLGRAPH"
	.align	4
	.sectionentsize	8
	.align		4
        /*0000*/ 	.word	0x00000000
	.align		4
        /*0004*/ 	.word	0xffffffff
	.align		4
        /*0008*/ 	.word	0x00000000
	.align		4
        /*000c*/ 	.word	0xfffffffe
	.align		4
        /*0010*/ 	.word	0x00000000
	.align		4
        /*0014*/ 	.word	0xfffffffd
	.align		4
        /*0018*/ 	.word	0x00000000
	.align		4
        /*001c*/ 	.word	0xfffffffc


//--------------------- .text._Z8spmv_csrPiS_PfS0_S0_i --------------------------
	.section	.text._Z8spmv_csrPiS_PfS0_S0_i,"ax",@progbits
	.align	128
        .global         _Z8spmv_csrPiS_PfS0_S0_i
        .type           _Z8spmv_csrPiS_PfS0_S0_i,@function
        .size           _Z8spmv_csrPiS_PfS0_S0_i,(.L_x_11 - _Z8spmv_csrPiS_PfS0_S0_i)
        .other          _Z8spmv_csrPiS_PfS0_S0_i,@"STO_CUDA_ENTRY STV_DEFAULT"
_Z8spmv_csrPiS_PfS0_S0_i:
.text._Z8spmv_csrPiS_PfS0_S0_i:
[----:B------:R-:W-:Y:S01]  /*0000*/  LDC R1, c[0x0][0x37c] ;  /* 0x0000df00ff017b82 */ /* 0x000fe20000000800 */
[----:B------:R-:W0:Y:S07]  /*0010*/  S2R R3, SR_TID.X ;  /* 0x0000000000037919 */ /* 0x000e2e0000002100 */
[----:B------:R-:W0:Y:S01]  /*0020*/  S2UR UR4, SR_CTAID.X ;  /* 0x00000000000479c3 */ /* 0x000e220000002500 */
[----:B------:R-:W1:Y:S07]  /*0030*/  LDCU UR5, c[0x0][0x3a8] ;  /* 0x00007500ff0577ac */ /* 0x000e6e0008000800 */
[----:B------:R-:W0:Y:S02]  /*0040*/  LDC R0, c[0x0][0x360] ;  /* 0x0000d800ff007b82 */ /* 0x000e240000000800 */
[----:B0-----:R-:W-:-:S05]  /*0050*/  IMAD R0, R0, UR4, R3 ;  /* 0x0000000400007c24 */ /* 0x001fca000f8e0203 */
[----:B-1----:R-:W-:-:S13]  /*0060*/  ISETP.GE.AND P0, PT, R0, UR5, PT ;  /* 0x0000000500007c0c */ /* 0x002fda000bf06270 */
[----:B------:R-:W-:Y:S05]  /*0070*/  @P0 EXIT ;  /* 0x000000000000094d */ /* 0x000fea0003800000 */
[----:B------:R-:W0:Y:S01]  /*0080*/  LDC.64 R2, c[0x0][0x380] ;  /* 0x0000e000ff027b82 */ /* 0x000e220000000a00 */
[----:B------:R-:W1:Y:S01]  /*0090*/  LDCU.64 UR4, c[0x0][0x358] ;  /* 0x00006b00ff0477ac */ /* 0x000e620008000a00 */
[----:B0-----:R-:W-:-:S05]  /*00a0*/  IMAD.WIDE R2, R0, 0x4, R2 ;  /* 0x0000000400027825 */ /* 0x001fca00078e0202 */
[----:B-1----:R-:W2:Y:S04]  /*00b0*/  LDG.E R4, desc[UR4][R2.64] ;  /* 0x0000000402047981 */ /* 0x002ea8000c1e1900 */
[----:B------:R-:W2:Y:S01]  /*00c0*/  LDG.E R8, desc[UR4][R2.64+0x4] ;  /* 0x0000040402087981 */ /* 0x000ea2000c1e1900 */
[----:B------:R-:W-:Y:S01]  /*00d0*/  BSSY.RECONVERGENT B0, `(.L_x_0) ;  /* 0x00000d4000007945 */ /* 0x000fe20003800200 */
[----:B------:R-:W-:Y:S01]  /*00e0*/  HFMA2 R6, -RZ, RZ, 0, 0 ;  /* 0x00000000ff067431 */ /* 0x000fe200000001ff */
[----:B--2---:R-:W-:-:S13]  /*00f0*/  ISETP.GE.AND P0, PT, R4, R8, PT ;  /* 0x000000080400720c */ /* 0x004fda0003f06270 */
[----:B------:R-:W-:Y:S05]  /*0100*/  @P0 BRA `(.L_x_1) ;  /* 0x0000000c00400947 */ /* 0x000fea0003800000 */
[----:B------:R-:W-:Y:S01]  /*0110*/  MOV R3, R4 ;  /* 0x0000000400037202 */ /* 0x000fe20000000f00 */
[----:B------:R-:W-:Y:S01]  /*0120*/  BSSY.RECONVERGENT B1, `(.L_x_2) ;  /* 0x0000068000017945 */ /* 0x000fe20003800200 */
[----:B------:R-:W-:Y:S02]  /*0130*/  MOV R6, RZ ;  /* 0x000000ff00067202 */ /* 0x000fe40000000f00 */
[CC--:B------:R-:W-:Y:S02]  /*0140*/  IADD3 R4, PT, PT, R8.reuse, -R3.reuse, RZ ;  /* 0x8000000308047210 */ /* 0x0c0fe40007ffe0ff */
[----:B------:R-:W-:Y:S02]  /*0150*/  IADD3 R8, PT, PT, -R8, R3, RZ ;  /* 0x0000000308087210 */ /* 0x000fe40007ffe1ff */
[----:B------:R-:W-:Y:S02]  /*0160*/  LOP3.LUT R5, R4, 0xf, RZ, 0xc0, !PT ;  /* 0x0000000f04057812 */ /* 0x000fe400078ec0ff */
[----:B------:R-:W-:-:S02]  /*0170*/  ISETP.GT.U32.AND P1, PT, R8, -0x10, PT ;  /* 0xfffffff00800780c */ /* 0x000fc40003f24070 */
[----:B------:R-:W-:-:S11]  /*0180*/  ISETP.NE.AND P0, PT, R5, RZ, PT ;  /* 0x000000ff0500720c */ /* 0x000fd60003f05270 */
[----:B------:R-:W-:Y:S05]  /*0190*/  @P1 BRA `(.L_x_3) ;  /* 0x0000000400801947 */ /* 0x000fea0003800000 */
[----:B------:R-:W0:Y:S01]  /*01a0*/  LDC.64 R12, c[0x0][0x390] ;  /* 0x0000e400ff0c7b82 */ /* 0x000e220000000a00 */
[----:B------:R-:W-:Y:S02]  /*01b0*/  LOP3.LUT R2, R4, 0xfffffff0, RZ, 0xc0, !PT ;  /* 0xfffffff004027812 */ /* 0x000fe400078ec0ff */
[----:B------:R-:W-:Y:S02]  /*01c0*/  MOV R6, RZ ;  /* 0x000000ff00067202 */ /* 0x000fe40000000f00 */
[----:B------:R-:W-:-:S03]  /*01d0*/  IADD3 R2, PT, PT, -R2, RZ, RZ ;  /* 0x000000ff02027210 */ /* 0x000fc60007ffe1ff */
[----:B------:R-:W1:Y:S01]  /*01e0*/  LDC.64 R14, c[0x0][0x388] ;  /* 0x0000e200ff0e7b82 */ /* 0x000e620000000a00 */
[----:B0-----:R-:W-:-:S04]  /*01f0*/  IADD3 R12, P1, PT, R12, 0x20, RZ ;  /* 0x000000200c0c7810 */ /* 0x001fc80007f3e0ff */
[----:B------:R-:W-:Y:S02]  /*0200*/  IADD3.X R13, PT, PT, RZ, R13, RZ, P1, !PT ;  /* 0x0000000dff0d7210 */ /* 0x000fe40000ffe4ff */
[----:B-1----:R-:W-:-:S04]  /*0210*/  IADD3 R14, P2, PT, R14, 0x20, RZ ;  /* 0x000000200e0e7810 */ /* 0x002fc80007f5e0ff */
[----:B------:R-:W-:-:S09]  /*0220*/  IADD3.X R15, PT, PT, RZ, R15, RZ, P2, !PT ;  /* 0x0000000fff0f7210 */ /* 0x000fd200017fe4ff */
.L_x_4:
[C---:B------:R-:W-:Y:S01]  /*0230*/  IMAD.WIDE R20, R3.reuse, 0x4, R14 ;  /* 0x0000000403147825 */ /* 0x040fe200078e020e */
[----:B------:R-:W0:Y:S04]  /*0240*/  LDC.64 R16, c[0x0][0x398] ;  /* 0x0000e600ff107b82 */ /* 0x000e280000000a00 */
[----:B------:R-:W0:Y:S04]  /*0250*/  LDG.E R11, desc[UR4][R20.64+-0x20] ;  /* 0xffffe004140b7981 */ /* 0x000e28000c1e1900 */
[----:B------:R-:W2:Y:S04]  /*0260*/  LDG.E R23, desc[UR4][R20.64+-0x1c] ;  /* 0xffffe40414177981 */ /* 0x000ea8000c1e1900 */
[----:B------:R-:W3:Y:S01]  /*0270*/  LDG.E R9, desc[UR4][R20.64+-0x18] ;  /* 0xffffe80414097981 */ /* 0x000ee2000c1e1900 */
[----:B------:R-:W-:-:S03]  /*0280*/  IMAD.WIDE R26, R3, 0x4, R12 ;  /* 0x00000004031a7825 */ /* 0x000fc600078e020c */
[----:B------:R-:W4:Y:S04]  /*0290*/  LDG.E R25, desc[UR4][R20.64+-0x14] ;  /* 0xffffec0414197981 */ /* 0x000f28000c1e1900 */
[----:B------:R-:W5:Y:S04]  /*02a0*/  LDG.E R19, desc[UR4][R26.64+-0x20] ;  /* 0xffffe0041a137981 */ /* 0x000f68000c1e1900 */
[----:B------:R-:W5:Y:S04]  /*02b0*/  LDG.E R18, desc[UR4][R26.64+-0x1c] ;  /* 0xffffe4041a127981 */ /* 0x000f68000c1e1900 */
[----:B------:R-:W5:Y:S01]  /*02c0*/  LDG.E R29, desc[UR4][R20.64+-0x10] ;  /* 0xfffff004141d7981 */ /* 0x000f62000c1e1900 */
[----:B0-----:R-:W-:-:S06]  /*02d0*/  IMAD.WIDE R10, R11, 0x4, R16 ;  /* 0x000000040b0a7825 */ /* 0x001fcc00078e0210 */
[----:B------:R-:W5:Y:S01]  /*02e0*/  LDG.E R10, desc[UR4][R10.64] ;  /* 0x000000040a0a7981 */ /* 0x000f62000c1e1900 */
[----:B--2---:R-:W-:-:S05]  /*02f0*/  IMAD.WIDE R22, R23, 0x4, R16 ;  /* 0x0000000417167825 */ /* 0x004fca00078e0210 */
[----:B------:R-:W2:Y:S01]  /*0300*/  LDG.E R7, desc[UR4][R22.64] ;  /* 0x0000000416077981 */ /* 0x000ea2000c1e1900 */
[----:B---3--:R-:W-:-:S03]  /*0310*/  IMAD.WIDE R8, R9, 0x4, R16 ;  /* 0x0000000409087825 */ /* 0x008fc600078e0210 */
[----:B------:R-:W3:Y:S01]  /*0320*/  LDG.E R11, desc[UR4][R26.64+-0x18] ;  /* 0xffffe8041a0b7981 */ /* 0x000ee2000c1e1900 */
[----:B----4-:R-:W-:-:S03]  /*0330*/  IMAD.WIDE R24, R25, 0x4, R16 ;  /* 0x0000000419187825 */ /* 0x010fc600078e0210 */
[----:B------:R-:W3:Y:S04]  /*0340*/  LDG.E R8, desc[UR4][R8.64] ;  /* 0x0000000408087981 */ /* 0x000ee8000c1e1900 */
[----:B------:R-:W4:Y:S04]  /*0350*/  LDG.E R23, desc[UR4][R20.64+-0xc] ;  /* 0xfffff40414177981 */ /* 0x000f28000c1e1900 */
[----:B------:R-:W4:Y:S01]  /*0360*/  LDG.E R9, desc[UR4][R20.64+-0x8] ;  /* 0xfffff80414097981 */ /* 0x000f22000c1e1900 */
[----:B-----5:R-:W-:-:S03]  /*0370*/  FFMA R28, R19, R10, R6 ;  /* 0x0000000a131c7223 */ /* 0x020fc60000000006 */
[----:B------:R-:W5:Y:S04]  /*0380*/  LDG.E R6, desc[UR4][R24.64] ;  /* 0x0000000418067981 */ /* 0x000f68000c1e1900 */
[----:B------:R-:W5:Y:S01]  /*0390*/  LDG.E R19, desc[UR4][R26.64+-0x14] ;  /* 0xffffec041a137981 */ /* 0x000f62000c1e1900 */
[----:B--2---:R-:W-:Y:S01]  /*03a0*/  FFMA R22, R18, R7, R28 ;  /* 0x0000000712167223 */ /* 0x004fe2000000001c */
[----:B------:R-:W-:Y:S02]  /*03b0*/  IMAD.WIDE R28, R29, 0x4, R16 ;  /* 0x000000041d1c7825 */ /* 0x000fe400078e0210 */
[----:B------:R-:W2:Y:S04]  /*03c0*/  LDG.E R10, desc[UR4][R20.64+-0x4] ;  /* 0xfffffc04140a7981 */ /* 0x000ea8000c1e1900 */
[----:B------:R-:W2:Y:S04]  /*03d0*/  LDG.E R29, desc[UR4][R28.64] ;  /* 0x000000041c1d7981 */ /* 0x000ea8000c1e1900 */
[----:B------:R-:W2:Y:S04]  /*03e0*/  LDG.E R18, desc[UR4][R26.64+-0x10] ;  /* 0xfffff0041a127981 */ /* 0x000ea8000c1e1900 */
[----:B------:R-:W2:Y:S01]  /*03f0*/  LDG.E R7, desc[UR4][R20.64] ;  /* 0x0000000414077981 */ /* 0x000ea2000c1e1900 */
[----:B---3--:R-:W-:Y:S01]  /*0400*/  FFMA R8, R11, R8, R22 ;  /* 0x000000080b087223 */ /* 0x008fe20000000016 */
[----:B----4-:R-:W-:-:S02]  /*0410*/  IMAD.WIDE R22, R23, 0x4, R16 ;  /* 0x0000000417167825 */ /* 0x010fc400078e0210 */
[----:B------:R-:W3:Y:S04]  /*0420*/  LDG.E R11, desc[UR4][R20.64+0x4] ;  /* 0x00000404140b7981 */ /* 0x000ee8000c1e1900 */
[----:B------:R-:W4:Y:S04]  /*0430*/  LDG.E R23, desc[UR4][R22.64] ;  /* 0x0000000416177981 */ /* 0x000f28000c1e1900 */
[----:B------:R-:W4:Y:S04]  /*0440*/  LDG.E R25, desc[UR4][R26.64+-0xc] ;  /* 0xfffff4041a197981 */ /* 0x000f28000c1e1900 */
[----:B------:R-:W4:Y:S04]  /*0450*/  LDG.E R28, desc[UR4][R26.64+-0x8] ;  /* 0xfffff8041a1c7981 */ /* 0x000f28000c1e1900 */
[----:B------:R-:W4:Y:S04]  /*0460*/  LDG.E R22, desc[UR4][R20.64+0x8] ;  /* 0x0000080414167981 */ /* 0x000f28000c1e1900 */
[----:B------:R-:W4:Y:S01]  /*0470*/  LDG.E R24, desc[UR4][R26.64+0x4] ;  /* 0x000004041a187981 */ /* 0x000f22000c1e1900 */
[----:B-----5:R-:W-:Y:S01]  /*0480*/  FFMA R6, R19, R6, R8 ;  /* 0x0000000613067223 */ /* 0x020fe20000000008 */
[----:B------:R-:W-:-:S05]  /*0490*/  IMAD.WIDE R8, R9, 0x4, R16 ;  /* 0x0000000409087825 */ /* 0x000fca00078e0210 */
[----:B------:R0:W5:Y:S01]  /*04a0*/  LDG.E R19, desc[UR4][R8.64] ;  /* 0x0000000408137981 */ /* 0x000162000c1e1900 */
[----:B--2---:R-:W-:-:S03]  /*04b0*/  FFMA R18, R18, R29, R6 ;  /* 0x0000001d12127223 */ /* 0x004fc60000000006 */
[----:B------:R-:W2:Y:S01]  /*04c0*/  LDG.E R29, desc[UR4][R20.64+0x1c] ;  /* 0x00001c04141d7981 */ /* 0x000ea2000c1e1900 */
[----:B0-----:R-:W-:-:S04]  /*04d0*/  IMAD.WIDE R8, R10, 0x4, R16 ;  /* 0x000000040a087825 */ /* 0x001fc800078e0210 */
[--C-:B------:R-:W-:Y:S02]  /*04e0*/  IMAD.WIDE R6, R7, 0x4, R16.reuse ;  /* 0x0000000407067825 */ /* 0x100fe400078e0210 */
[----:B------:R-:W2:Y:S02]  /*04f0*/  LDG.E R8, desc[UR4][R8.64] ;  /* 0x0000000408087981 */ /* 0x000ea4000c1e1900 */
[----:B---3--:R-:W-:Y:S02]  /*0500*/  IMAD.WIDE R10, R11, 0x4, R16 ;  /* 0x000000040b0a7825 */ /* 0x008fe400078e0210 */
[----:B------:R-:W3:Y:S02]  /*0510*/  LDG.E R6, desc[UR4][R6.64] ;  /* 0x0000000406067981 */ /* 0x000ee4000c1e1900 */
[----:B----4-:R-:W-:Y:S02]  /*0520*/  FFMA R23, R25, R23, R18 ;  /* 0x0000001719177223 */ /* 0x010fe40000000012 */
[----:B------:R-:W4:Y:S04]  /*0530*/  LDG.E R10, desc[UR4][R10.64] ;  /* 0x000000040a0a7981 */ /* 0x000f28000c1e1900 */
[----:B------:R-:W2:Y:S04]  /*0540*/  LDG.E R9, desc[UR4][R26.64+-0x4] ;  /* 0xfffffc041a097981 */ /* 0x000ea8000c1e1900 */
[----:B------:R-:W3:Y:S04]  /*0550*/  LDG.E R7, desc[UR4][R26.64] ;  /* 0x000000041a077981 */ /* 0x000ee8000c1e1900 */
[----:B------:R-:W4:Y:S04]  /*0560*/  LDG.E R18, desc[UR4][R20.64+0xc] ;  /* 0x00000c0414127981 */ /* 0x000f28000c1e1900 */
[----:B------:R-:W4:Y:S04]  /*0570*/  LDG.E R25, desc[UR4][R20.64+0x14] ;  /* 0x0000140414197981 */ /* 0x000f28000c1e1900 */
[----:B------:R-:W4:Y:S01]  /*0580*/  LDG.E R11, desc[UR4][R26.64+0x18] ;  /* 0x000018041a0b7981 */ /* 0x000f22000c1e1900 */
[----:B-----5:R-:W-:-:S03]  /*0590*/  FFMA R28, R28, R19, R23 ;  /* 0x000000131c1c7223 */ /* 0x020fc60000000017 */
[----:B------:R-:W5:Y:S04]  /*05a0*/  LDG.E R23, desc[UR4][R20.64+0x10] ;  /* 0x0000100414177981 */ /* 0x000f68000c1e1900 */
[----:B------:R0:W5:Y:S02]  /*05b0*/  LDG.E R19, desc[UR4][R20.64+0x18] ;  /* 0x0000180414137981 */ /* 0x000164000c1e1900 */
[----:B0-----:R-:W-:-:S04]  /*05c0*/  IMAD.WIDE R20, R22, 0x4, R16 ;  /* 0x0000000416147825 */ /* 0x001fc800078e0210 */
[----:B--2---:R-:W-:Y:S02]  /*05d0*/  FFMA R8, R9, R8, R28 ;  /* 0x0000000809087223 */ /* 0x004fe4000000001c */
[----:B------:R-:W2:Y:S02]  /*05e0*/  LDG.E R9, desc[UR4][R26.64+0x10] ;  /* 0x000010041a097981 */ /* 0x000ea4000c1e1900 */
[----:B---3--:R-:W-:Y:S02]  /*05f0*/  FFMA R7, R7, R6, R8 ;  /* 0x0000000607077223 */ /* 0x008fe40000000008 */
[----:B------:R-:W3:Y:S02]  /*0600*/  LDG.E R8, desc[UR4][R26.64+0xc] ;  /* 0x00000c041a087981 */ /* 0x000ee4000c1e1900 */
[----:B----4-:R-:W-:Y:S02]  /*0610*/  FFMA R6, R24, R10, R7 ;  /* 0x0000000a18067223 */ /* 0x010fe40000000007 */
[----:B------:R-:W4:Y:S04]  /*0620*/  LDG.E R7, desc[UR4][R26.64+0x8] ;  /* 0x000008041a077981 */ /* 0x000f28000c1e1900 */
[----:B------:R-:W2:Y:S04]  /*0630*/  LDG.E R10, desc[UR4][R26.64+0x14] ;  /* 0x000014041a0a7981 */ /* 0x000ea8000c1e1900 */
[----:B------:R-:W2:Y:S01]  /*0640*/  LDG.E R26, desc[UR4][R26.64+0x1c] ;  /* 0x00001c041a1a7981 */ /* 0x000ea2000c1e1900 */
[----:B------:R-:W-:-:S06]  /*0650*/  IMAD.WIDE R24, R25, 0x4, R16 ;  /* 0x0000000419187825 */ /* 0x000fcc00078e0210 */
[----:B------:R-:W2:Y:S04]  /*0660*/  LDG.E R25, desc[UR4][R24.64] ;  /* 0x0000000418197981 */ /* 0x000ea8000c1e1900 */
[----:B------:R0:W4:Y:S02]  /*0670*/  LDG.E R27, desc[UR4][R20.64] ;  /* 0x00000004141b7981 */ /* 0x000124000c1e1900 */
[----:B0-----:R-:W-:-:S06]  /*0680*/  IMAD.WIDE R20, R18, 0x4, R16 ;  /* 0x0000000412147825 */ /* 0x001fcc00078e0210 */
[----:B------:R-:W3:Y:S01]  /*0690*/  LDG.E R21, desc[UR4][R20.64] ;  /* 0x0000000414157981 */ /* 0x000ee2000c1e1900 */
[----:B-----5:R-:W-:-:S04]  /*06a0*/  IMAD.WIDE R22, R23, 0x4, R16 ;  /* 0x0000000417167825 */ /* 0x020fc800078e0210 */
[--C-:B------:R-:W-:Y:S02]  /*06b0*/  IMAD.WIDE R18, R19, 0x4, R16.reuse ;  /* 0x0000000413127825 */ /* 0x100fe400078e0210 */
[----:B------:R-:W2:Y:S02]  /*06c0*/  LDG.E R22, desc[UR4][R22.64] ;  /* 0x0000000416167981 */ /* 0x000ea4000c1e1900 */
[----:B------:R-:W-:Y:S02]  /*06d0*/  IMAD.WIDE R16, R29, 0x4, R16 ;  /* 0x000000041d107825 */ /* 0x000fe400078e0210 */
[----:B------:R-:W5:Y:S04]  /*06e0*/  LDG.E R18, desc[UR4][R18.64] ;  /* 0x0000000412127981 */ /* 0x000f68000c1e1900 */
[----:B------:R-:W5:Y:S01]  /*06f0*/  LDG.E R16, desc[UR4][R16.64] ;  /* 0x0000000410107981 */ /* 0x000f62000c1e1900 */
[----:B------:R-:W-:-:S04]  /*0700*/  IADD3 R2, PT, PT, R2, 0x10, RZ ;  /* 0x0000001002027810 */ /* 0x000fc80007ffe0ff */
[----:B------:R-:W-:Y:S02]  /*0710*/  ISETP.NE.AND P1, PT, R2, RZ, PT ;  /* 0x000000ff0200720c */ /* 0x000fe40003f25270 */
[----:B------:R-:W-:Y:S01]  /*0720*/  IADD3 R3, PT, PT, R3, 0x10, RZ ;  /* 0x0000001003037810 */ /* 0x000fe20007ffe0ff */
[----:B----4-:R-:W-:-:S04]  /*0730*/  FFMA R7, R7, R27, R6 ;  /* 0x0000001b07077223 */ /* 0x010fc80000000006 */
[----:B---3--:R-:W-:-:S04]  /*0740*/  FFMA R8, R8, R21, R7 ;  /* 0x0000001508087223 */ /* 0x008fc80000000007 */
[----:B--2---:R-:W-:-:S04]  /*0750*/  FFMA R9, R9, R22, R8 ;  /* 0x0000001609097223 */ /* 0x004fc80000000008 */
[----:B------:R-:W-:-:S04]  /*0760*/  FFMA R10, R10, R25, R9 ;  /* 0x000000190a0a7223 */ /* 0x000fc80000000009 */
[----:B-----5:R-:W-:-:S04]  /*0770*/  FFMA R11, R11, R18, R10 ;  /* 0x000000120b0b7223 */ /* 0x020fc8000000000a */
[----:B------:R-:W-:Y:S01]  /*0780*/  FFMA R6, R26, R16, R11 ;  /* 0x000000101a067223 */ /* 0x000fe2000000000b */
[----:B------:R-:W-:Y:S06]  /*0790*/  @P1 BRA `(.L_x_4) ;  /* 0xfffffff800a41947 */ /* 0x000fec000383ffff */
.L_x_3:
[----:B------:R-:W-:Y:S05]  /*07a0*/  BSYNC.RECONVERGENT B1 ;  /* 0x0000000000017941 */ /* 0x000fea0003800200 */
.L_x_2:
[----:B------:R-:W-:Y:S05]  /*07b0*/  @!P0 BRA `(.L_x_1) ;  /* 0x0000000400948947 */ /* 0x000fea0003800000 */
[----:B------:R-:W-:Y:S01]  /*07c0*/  ISETP.GE.U32.AND P0, PT, R5, 0x8, PT ;  /* 0x000000080500780c */ /* 0x000fe20003f06070 */
[----:B------:R-:W-:Y:S01]  /*07d0*/  BSSY.RECONVERGENT B1, `(.L_x_5) ;  /* 0x0000032000017945 */ /* 0x000fe20003800200 */
[----:B------:R-:W-:-:S04]  /*07e0*/  LOP3.LUT R24, R4, 0x7, RZ, 0xc0, !PT ;  /* 0x0000000704187812 */ /* 0x000fc800078ec0ff */
[----:B------:R-:W-:-:S07]  /*07f0*/  ISETP.NE.AND P1, PT, R24, RZ, PT ;  /* 0x000000ff1800720c */ /* 0x000fce0003f25270 */
[----:B------:R-:W-:Y:S06]  /*0800*/  @!P0 BRA `(.L_x_6) ;  /* 0x0000000000b88947 */ /* 0x000fec0003800000 */
[----:B------:R-:W0:Y:S08]  /*0810*/  LDC.64 R20, c[0x0][0x388] ;  /* 0x0000e200ff147b82 */ /* 0x000e300000000a00 */
[----:B------:R-:W1:Y:S08]  /*0820*/  LDC.64 R10, c[0x0][0x398] ;  /* 0x0000e600ff0a7b82 */ /* 0x000e700000000a00 */
[----:B------:R-:W2:Y:S01]  /*0830*/  LDC.64 R8, c[0x0][0x390] ;  /* 0x0000e400ff087b82 */ /* 0x000ea20000000a00 */
[----:B0-----:R-:W-:-:S05]  /*0840*/  IMAD.WIDE R20, R3, 0x4, R20 ;  /* 0x0000000403147825 */ /* 0x001fca00078e0214 */
[----:B------:R-:W1:Y:S04]  /*0850*/  LDG.E R29, desc[UR4][R20.64] ;  /* 0x00000004141d7981 */ /* 0x000e68000c1e1900 */
[----:B------:R-:W3:Y:S04]  /*0860*/  LDG.E R27, desc[UR4][R20.64+0x4] ;  /* 0x00000404141b7981 */ /* 0x000ee8000c1e1900 */
[----:B------:R-:W4:Y:S04]  /*0870*/  LDG.E R25, desc[UR4][R20.64+0x8] ;  /* 0x0000080414197981 */ /* 0x000f28000c1e1900 */
[----:B------:R-:W5:Y:S04]  /*0880*/  LDG.E R13, desc[UR4][R20.64+0xc] ;  /* 0x00000c04140d7981 */ /* 0x000f68000c1e1900 */
[----:B------:R-:W5:Y:S04]  /*0890*/  LDG.E R15, desc[UR4][R20.64+0x10] ;  /* 0x00001004140f7981 */ /* 0x000f68000c1e1900 */
[----:B------:R-:W5:Y:S04]  /*08a0*/  LDG.E R17, desc[UR4][R20.64+0x14] ;  /* 0x0000140414117981 */ /* 0x000f68000c1e1900 */
[----:B------:R-:W5:Y:S04]  /*08b0*/  LDG.E R19, desc[UR4][R20.64+0x18] ;  /* 0x0000180414137981 */ /* 0x000f68000c1e1900 */
[----:B------:R4:W5:Y:S01]  /*08c0*/  LDG.E R23, desc[UR4][R20.64+0x1c] ;  /* 0x00001c0414177981 */ /* 0x000962000c1e1900 */
[----:B--2---:R-:W-:-:S05]  /*08d0*/  IMAD.WIDE R8, R3, 0x4, R8 ;  /* 0x0000000403087825 */ /* 0x004fca00078e0208 */
[----:B------:R-:W2:Y:S04]  /*08e0*/  LDG.E R7, desc[UR4][R8.64] ;  /* 0x0000000408077981 */ /* 0x000ea8000c1e1900 */
[----:B------:R-:W2:Y:S01]  /*08f0*/  LDG.E R22, desc[UR4][R8.64+0x8] ;  /* 0x0000080408167981 */ /* 0x000ea2000c1e1900 */
[----:B-1----:R-:W-:-:S04]  /*0900*/  IMAD.WIDE R28, R29, 0x4, R10 ;  /* 0x000000041d1c7825 */ /* 0x002fc800078e020a */
[--C-:B---3--:R-:W-:Y:S01]  /*0910*/  IMAD.WIDE R26, R27, 0x4, R10.reuse ;  /* 0x000000041b1a7825 */ /* 0x108fe200078e020a */
[----:B------:R-:W2:Y:S03]  /*0920*/  LDG.E R5, desc[UR4][R28.64] ;  /* 0x000000041c057981 */ /* 0x000ea6000c1e1900 */
[--C-:B----4-:R-:W-:Y:S01]  /*0930*/  IMAD.WIDE R20, R25, 0x4, R10.reuse ;  /* 0x0000000419147825 */ /* 0x110fe200078e020a */
[----:B------:R-:W3:Y:S04]  /*0940*/  LDG.E R2, desc[UR4][R26.64] ;  /* 0x000000041a027981 */ /* 0x000ee8000c1e1900 */
[----:B------:R-:W3:Y:S01]  /*0950*/  LDG.E R25, desc[UR4][R8.64+0x4] ;  /* 0x0000040408197981 */ /* 0x000ee2000c1e1900 */
[----:B-----5:R-:W-:-:S03]  /*0960*/  IMAD.WIDE R12, R13, 0x4, R10 ;  /* 0x000000040d0c7825 */ /* 0x020fc600078e020a */
[----:B------:R-:W4:Y:S01]  /*0970*/  LDG.E R21, desc[UR4][R20.64] ;  /* 0x0000000414157981 */ /* 0x000f22000c1e1900 */
[----:B------:R-:W-:-:S03]  /*0980*/  IMAD.WIDE R14, R15, 0x4, R10 ;  /* 0x000000040f0e7825 */ /* 0x000fc600078e020a */
[----:B------:R-:W5:Y:S01]  /*0990*/  LDG.E R13, desc[UR4][R12.64] ;  /* 0x000000040c0d7981 */ /* 0x000f62000c1e1900 */
[----:B------:R-:W-:-:S03]  /*09a0*/  IMAD.WIDE R16, R17, 0x4, R10 ;  /* 0x0000000411107825 */ /* 0x000fc600078e020a */
[----:B------:R-:W5:Y:S01]  /*09b0*/  LDG.E R28, desc[UR4][R8.64+0xc] ;  /* 0x00000c04081c7981 */ /* 0x000f62000c1e1900 */
[----:B------:R-:W-:-:S03]  /*09c0*/  IMAD.WIDE R18, R19, 0x4, R10 ;  /* 0x0000000413127825 */ /* 0x000fc600078e020a */
[----:B------:R-:W5:Y:S04]  /*09d0*/  LDG.E R14, desc[UR4][R14.64] ;  /* 0x000000040e0e7981 */ /* 0x000f68000c1e1900 */
[----:B------:R-:W5:Y:S01]  /*09e0*/  LDG.E R29, desc[UR4][R8.64+0x10] ;  /* 0x00001004081d7981 */ /* 0x000f62000c1e1900 */
[----:B------:R-:W-:-:S03]  /*09f0*/  IMAD.WIDE R10, R23, 0x4, R10 ;  /* 0x00000004170a7825 */ /* 0x000fc600078e020a */
[----:B------:R-:W5:Y:S04]  /*0a00*/  LDG.E R17, desc[UR4][R16.64] ;  /* 0x0000000410117981 */ /* 0x000f68000c1e1900 */
[----:B------:R-:W5:Y:S04]  /*0a10*/  LDG.E R26, desc[UR4][R8.64+0x14] ;  /* 0x00001404081a7981 */ /* 0x000f68000c1e1900 */
[----:B------:R-:W5:Y:S04]  /*0a20*/  LDG.E R18, desc[UR4][R18.64] ;  /* 0x0000000412127981 */ /* 0x000f68000c1e1900 */
[----:B------:R-:W5:Y:S04]  /*0a30*/  LDG.E R23, desc[UR4][R8.64+0x18] ;  /* 0x0000180408177981 */ /* 0x000f68000c1e1900 */
[----:B------:R-:W5:Y:S04]  /*0a40*/  LDG.E R12, desc[UR4][R8.64+0x1c] ;  /* 0x00001c04080c7981 */ /* 0x000f68000c1e1900 */
[----:B------:R-:W5:Y:S01]  /*0a50*/  LDG.E R10, desc[UR4][R10.64] ;  /* 0x000000040a0a7981 */ /* 0x000f62000c1e1900 */
[----:B------:R-:W-:Y:S01]  /*0a60*/  IADD3 R3, PT, PT, R3, 0x8, RZ ;  /* 0x0000000803037810 */ /* 0x000fe20007ffe0ff */
[----:B--2---:R-:W-:-:S04]  /*0a70*/  FFMA R6, R7, R5, R6 ;  /* 0x0000000507067223 */ /* 0x004fc80000000006 */
[----:B---3--:R-:W-:-:S04]  /*0a80*/  FFMA R25, R25, R2, R6 ;  /* 0x0000000219197223 */ /* 0x008fc80000000006 */
[----:B----4-:R-:W-:-:S04]  /*0a90*/  FFMA R21, R22, R21, R25 ;  /* 0x0000001516157223 */ /* 0x010fc80000000019 */
[----:B-----5:R-:W-:-:S04]  /*0aa0*/  FFMA R28, R28, R13, R21 ;  /* 0x0000000d1c1c7223 */ /* 0x020fc80000000015 */
[----:B------:R-:W-:-:S04]  /*0ab0*/  FFMA R29, R29, R14, R28 ;  /* 0x0000000e1d1d7223 */ /* 0x000fc8000000001c */
[----:B------:R-:W-:-:S04]  /*0ac0*/  FFMA R26, R26, R17, R29 ;  /* 0x000000111a1a7223 */ /* 0x000fc8000000001d */
[----:B------:R-:W-:-:S04]  /*0ad0*/  FFMA R23, R23, R18, R26 ;  /* 0x0000001217177223 */ /* 0x000fc8000000001a */
[----:B------:R-:W-:-:S07]  /*0ae0*/  FFMA R6, R12, R10, R23 ;  /* 0x0000000a0c067223 */ /* 0x000fce0000000017 */
.L_x_6:
[----:B------:R-:W-:Y:S05]  /*0af0*/  BSYNC.RECONVERGENT B1 ;  /* 0x0000000000017941 */ /* 0x000fea0003800200 */
.L_x_5:
[----:B------:R-:W-:Y:S05]  /*0b00*/  @!P1 BRA `(.L_x_1) ;  /* 0x0000000000c09947 */ /* 0x000fea0003800000 */
[----:B------:R-:W-:Y:S01]  /*0b10*/  ISETP.GE.U32.AND P0, PT, R24, 0x4, PT ;  /* 0x000000041800780c */ /* 0x000fe20003f06070 */
[----:B------:R-:W-:Y:S01]  /*0b20*/  BSSY.RECONVERGENT B1, `(.L_x_7) ;  /* 0x000001e000017945 */ /* 0x000fe20003800200 */
[----:B------:R-:W-:-:S04]  /*0b30*/  LOP3.LUT R4, R4, 0x3, RZ, 0xc0, !PT ;  /* 0x0000000304047812 */ /* 0x000fc800078ec0ff */
[----:B------:R-:W-:-:S07]  /*0b40*/  ISETP.NE.AND P1, PT, R4, RZ, PT ;  /* 0x000000ff0400720c */ /* 0x000fce0003f25270 */
[----:B------:R-:W-:Y:S06]  /*0b50*/  @!P0 BRA `(.L_x_8) ;  /* 0x0000000000688947 */ /* 0x000fec0003800000 */
[----:B------:R-:W0:Y:S08]  /*0b60*/  LDC.64 R8, c[0x0][0x388] ;  /* 0x0000e200ff087b82 */ /* 0x000e300000000a00 */
[----:B------:R-:W1:Y:S01]  /*0b70*/  LDC.64 R10, c[0x0][0x390] ;  /* 0x0000e400ff0a7b82 */ /* 0x000e620000000a00 */
[----:B0-----:R-:W-:-:S07]  /*0b80*/  IMAD.WIDE R12, R3, 0x4, R8 ;  /* 0x00000004030c7825 */ /* 0x001fce00078e0208 */
[----:B------:R-:W0:Y:S01]  /*0b90*/  LDC.64 R8, c[0x0][0x398] ;  /* 0x0000e600ff087b82 */ /* 0x000e220000000a00 */
[----:B------:R-:W0:Y:S04]  /*0ba0*/  LDG.E R15, desc[UR4][R12.64] ;  /* 0x000000040c0f7981 */ /* 0x000e28000c1e1900 */
[----:B------:R-:W2:Y:S04]  /*0bb0*/  LDG.E R17, desc[UR4][R12.64+0x4] ;  /* 0x000004040c117981 */ /* 0x000ea8000c1e1900 */
[----:B------:R-:W3:Y:S04]  /*0bc0*/  LDG.E R19, desc[UR4][R12.64+0x8] ;  /* 0x000008040c137981 */ /* 0x000ee8000c1e1900 */
[----:B------:R-:W4:Y:S01]  /*0bd0*/  LDG.E R7, desc[UR4][R12.64+0xc] ;  /* 0x00000c040c077981 */ /* 0x000f22000c1e1900 */
[----:B-1----:R-:W-:-:S05]  /*0be0*/  IMAD.WIDE R10, R3, 0x4, R10 ;  /* 0x00000004030a7825 */ /* 0x002fca00078e020a */
[----:B------:R-:W5:Y:S04]  /*0bf0*/  LDG.E R5, desc[UR4][R10.64] ;  /* 0x000000040a057981 */ /* 0x000f68000c1e1900 */
[----:B------:R-:W5:Y:S04]  /*0c00*/  LDG.E R2, desc[UR4][R10.64+0x4] ;  /* 0x000004040a027981 */ /* 0x000f68000c1e1900 */
[----:B------:R-:W5:Y:S01]  /*0c10*/  LDG.E R13, desc[UR4][R10.64+0xc] ;  /* 0x00000c040a0d7981 */ /* 0x000f62000c1e1900 */
[----:B0-----:R-:W-:-:S04]  /*0c20*/  IMAD.WIDE R14, R15, 0x4, R8 ;  /* 0x000000040f0e7825 */ /* 0x001fc800078e0208 */
[--C-:B--2---:R-:W-:Y:S02]  /*0c30*/  IMAD.WIDE R16, R17, 0x4, R8.reuse ;  /* 0x0000000411107825 */ /* 0x104fe400078e0208 */
[----:B------:R-:W5:Y:S02]  /*0c40*/  LDG.E R14, desc[UR4][R14.64] ;  /* 0x000000040e0e7981 */ /* 0x000f64000c1e1900 */
[--C-:B---3--:R-:W-:Y:S02]  /*0c50*/  IMAD.WIDE R18, R19, 0x4, R8.reuse ;  /* 0x0000000413127825 */ /* 0x108fe400078e0208 */
[----:B------:R-:W2:Y:S02]  /*0c60*/  LDG.E R16, desc[UR4][R16.64] ;  /* 0x0000000410107981 */ /* 0x000ea4000c1e1900 */
[----:B----4-:R-:W-:Y:S02]  /*0c70*/  IMAD.WIDE R8, R7, 0x4, R8 ;  /* 0x0000000407087825 */ /* 0x010fe400078e0208 */
[----:B------:R-:W3:Y:S04]  /*0c80*/  LDG.E R18, desc[UR4][R18.64] ;  /* 0x0000000412127981 */ /* 0x000ee8000c1e1900 */
[----:B------:R-:W3:Y:S04]  /*0c90*/  LDG.E R7, desc[UR4][R10.64+0x8] ;  /* 0x000008040a077981 */ /* 0x000ee8000c1e1900 */
[----:B------:R-:W4:Y:S01]  /*0ca0*/  LDG.E R8, desc[UR4][R8.64] ;  /* 0x0000000408087981 */ /* 0x000f22000c1e1900 */
[----:B------:R-:W-:Y:S01]  /*0cb0*/  IADD3 R3, PT, PT, R3, 0x4, RZ ;  /* 0x0000000403037810 */ /* 0x000fe20007ffe0ff */
[----:B-----5:R-:W-:-:S04]  /*0cc0*/  FFMA R5, R5, R14, R6 ;  /* 0x0000000e05057223 */ /* 0x020fc80000000006 */
[----:B--2---:R-:W-:-:S04]  /*0cd0*/  FFMA R2, R2, R16, R5 ;  /* 0x0000001002027223 */ /* 0x004fc80000000005 */
[----:B---3--:R-:W-:-:S04]  /*0ce0*/  FFMA R2, R7, R18, R2 ;  /* 0x0000001207027223 */ /* 0x008fc80000000002 */
[----:B----4-:R-:W-:-:S07]  /*0cf0*/  FFMA R6, R13, R8, R2 ;  /* 0x000000080d067223 */ /* 0x010fce0000000002 */
.L_x_8:
[----:B------:R-:W-:Y:S05]  /*0d00*/  BSYNC.RECONVERGENT B1 ;  /* 0x0000000000017941 */ /* 0x000fea0003800200 */
.L_x_7:
[----:B------:R-:W-:Y:S05]  /*0d10*/  @!P1 BRA `(.L_x_1) ;  /* 0x00000000003c9947 */ /* 0x000fea0003800000 */
[----:B------:R-:W0:Y:S01]  /*0d20*/  LDC.64 R12, c[0x0][0x388] ;  /* 0x0000e200ff0c7b82 */ /* 0x000e220000000a00 */
[----:B------:R-:W-:-:S07]  /*0d30*/  IADD3 R2, PT, PT, -R4, RZ, RZ ;  /* 0x000000ff04027210 */ /* 0x000fce0007ffe1ff */
[----:B------:R-:W1:Y:S08]  /*0d40*/  LDC.64 R14, c[0x0][0x390] ;  /* 0x0000e400ff0e7b82 */ /* 0x000e700000000a00 */
[----:B------:R-:W2:Y:S02]  /*0d50*/  LDC.64 R16, c[0x0][0x398] ;  /* 0x0000e600ff107b82 */ /* 0x000ea40000000a00 */
.L_x_9:
[----:B0-----:R-:W-:-:S06]  /*0d60*/  IMAD.WIDE R4, R3, 0x4, R12 ;  /* 0x0000000403047825 */ /* 0x001fcc00078e020c */
[----:B------:R-:W2:Y:S01]  /*0d70*/  LDG.E R5, desc[UR4][R4.64] ;  /* 0x0000000404057981 */ /* 0x000ea2000c1e1900 */
[----:B-1----:R-:W-:-:S06]  /*0d80*/  IMAD.WIDE R8, R3, 0x4, R14 ;  /* 0x0000000403087825 */ /* 0x002fcc00078e020e */
[----:B------:R-:W3:Y:S01]  /*0d90*/  LDG.E R9, desc[UR4][R8.64] ;  /* 0x0000000408097981 */ /* 0x000ee2000c1e1900 */
[----:B------:R-:W-:Y:S01]  /*0da0*/  IADD3 R2, PT, PT, R2, 0x1, RZ ;  /* 0x0000000102027810 */ /* 0x000fe20007ffe0ff */
[----:B--2---:R-:W-:-:S06]  /*0db0*/  IMAD.WIDE R10, R5, 0x4, R16 ;  /* 0x00000004050a7825 */ /* 0x004fcc00078e0210 */
[----:B------:R-:W3:Y:S01]  /*0dc0*/  LDG.E R10, desc[UR4][R10.64] ;  /* 0x000000040a0a7981 */ /* 0x000ee2000c1e1900 */
[----:B------:R-:W-:Y:S02]  /*0dd0*/  ISETP.NE.AND P0, PT, R2, RZ, PT ;  /* 0x000000ff0200720c */ /* 0x000fe40003f05270 */
[----:B------:R-:W-:Y:S01]  /*0de0*/  IADD3 R3, PT, PT, R3, 0x1, RZ ;  /* 0x0000000103037810 */ /* 0x000fe20007ffe0ff */
[----:B---3--:R-:W-:-:S10]  /*0df0*/  FFMA R6, R9, R10, R6 ;  /* 0x0000000a09067223 */ /* 0x008fd40000000006 */
[----:B------:R-:W-:Y:S05]  /*0e00*/  @P0 BRA `(.L_x_9) ;  /* 0xfffffffc00d40947 */ /* 0x000fea000383ffff */
.L_x_1:
[----:B------:R-:W-:Y:S05]  /*0e10*/  BSYNC.RECONVERGENT B0 ;  /* 0x0000000000007941 */ /* 0x000fea0003800200 */
.L_x_0:
[----:B------:R-:W0:Y:S02]  /*0e20*/  LDC.64 R2, c[0x0][0x3a0] ;  /* 0x0000e800ff027b82 */ /* 0x000e240000000a00 */
[----:B0-----:R-:W-:-:S05]  /*0e30*/  IMAD.WIDE R2, R0, 0x4, R2 ;  /* 0x0000000400027825 */ /* 0x001fca00078e0202 */
[----:B------:R-:W2:Y:S02]  /*0e40*/  LDG.E R5, desc[UR4][R2.64] ;  /* 0x0000000402057981 */ /* 0x000ea4000c1e1900 */
[----:B--2---:R-:W-:-:S05]  /*0e50*/  FADD R5, R5, R6 ;  /* 0x0000000605057221 */ /* 0x004fca0000000000 */
[----:B------:R-:W-:Y:S01]  /*0e60*/  STG.E desc[UR4][R2.64], R5 ;  /* 0x0000000502007986 */ /* 0x000fe2000c101904 */
[----:B------:R-:W-:Y:S05]  /*0e70*/  EXIT ;  /* 0x000000000000794d */ /* 0x000fea0003800000 */
.L_x_10:
[----:B------:R-:W-:-:S00]  /*0e80*/  BRA `(.L_x_10) ;  /* 0xfffffffc00fc7947 */ /* 0x000fc0000383ffff */
[----:B------:R-:W-:-:S00]  /*0e90*/  NOP ;  /* 0x0000000000007918 */ /* 0x000fc00000000000 */
        /* <DEDUP_REMOVED lines=14> */
.L_x_11:


//--------------------- .nv.shared.reserved.0     --------------------------
	.section	.nv.shared.reserved.0,"aw",@nobits
	.weak		__nv_reservedSMEM_offset_0_alias
	.size		__nv_reservedSMEM_offset_0_alias, 0, 64
	.other		__nv_reservedSMEM_offset_0_alias,@"STO_CUDA_RESERVED_SHARED STV_DEFAULT"
__nv_reservedSMEM_offset_0_alias:
	.zero		0
	.zero		64


//--------------------- .nv.constant0._Z8spmv_csrPiS_PfS0_S0_i --------------------------
	.section	.nv.constant0._Z8spmv_csrPiS_PfS0_S0_i,"a",@progbits
	.sectionflags	@""
	.align	4
.nv.constant0._Z8spmv_csrPiS_PfS0_S0_i:
	.zero		940


//--------------------- SYMBOLS --------------------------

	.type		.nv.reservedSmem.offset0,@object
	.size		.nv.reservedSmem.offset0,0x4
